.version 6.5
.target sm_30
.address_size 64

.visible .entry shr_oob(
	.param .u64 input,
	.param .u64 output
)
{
	.reg .u64 	    in_addr;
    .reg .u64 	    out_addr;
    .reg .s16 	    temp;

	ld.param.u64 	in_addr, [input];
    ld.param.u64 	out_addr, [output];

    ld.s16          temp, [in_addr];
	shr.s16         temp, temp, 16;
    st.s16          [out_addr], temp;
	ret;
}


// ===== COMPILED SASS (sm_100) =====

	.target	sm_100

	.elftype	@"ET_EXEC"


//--------------------- .note.nv.tkinfo           --------------------------
	.section	.note.nv.tkinfo,"",@"SHT_NOTE"
	.sectionflags	@"SHF_NOTE_NV_TKINFO"
	.tkinfo
        /*0018*/ 	.word	0x00000002
        /*0030*/ 	.string	""
        /*0030*/ 	.string	"ptxas"
        /*0030*/ 	.string	"Cuda compilation tools, release 13.0, V13.0.88"
        /*0030*/ 	.string	"Build cuda_13.0.r13.0/compiler.36424714_0"
        /*0030*/ 	.string	"-arch sm_100 "



//--------------------- .note.nv.cuinfo           --------------------------
	.section	.note.nv.cuinfo,"",@"SHT_NOTE"
	.sectionflags	@"SHF_NOTE_NV_CUINFO"
        /*0018*/ 	.short	0x0002
        /*001a*/ 	.short	0x001e
        /*001c*/ 	.short	0x0082
	.zero		2


//--------------------- .nv.info                  --------------------------
	.section	.nv.info,"",@"SHT_CUDA_INFO"
	.align	4


	//----- nvinfo : EIATTR_REGCOUNT
	.align		4
        /*0000*/ 	.byte	0x04, 0x2f
        /*0002*/ 	.short	(.L_1 - .L_0)
	.align		4
.L_0:
        /*0004*/ 	.word	index@(shr_oob)
        /*0008*/ 	.word	0x0000000a


	//----- nvinfo : EIATTR_FRAME_SIZE
	.align		4
.L_1:
        /*000c*/ 	.byte	0x04, 0x11
        /*000e*/ 	.short	(.L_3 - .L_2)
	.align		4
.L_2:
        /*0010*/ 	.word	index@(shr_oob)
        /*0014*/ 	.word	0x00000000


	//----- nvinfo : EIATTR_MIN_STACK_SIZE
	.align		4
.L_3:
        /*0018*/ 	.byte	0x04, 0x12
        /*001a*/ 	.short	(.L_5 - .L_4)
	.align		4
.L_4:
        /*001c*/ 	.word	index@(shr_oob)
        /*0020*/ 	.word	0x00000000
.L_5:


//--------------------- .nv.compat                --------------------------
	.section	.nv.compat,"",@"SHT_CUDA_COMPAT_INFO"
	.align	4
        /*0000*/ 	.byte	0x02, 0x09, 0x00, 0x00, 0x02, 0x02, 0x01, 0x00, 0x02, 0x05, 0x05, 0x00, 0x03, 0x07, 0x01, 0x01
        /*0010*/ 	.byte	0x02, 0x03, 0x00, 0x00, 0x02, 0x06, 0x01, 0x00, 0x04, 0x0b, 0x08, 0x00, 0x09, 0x00, 0x00, 0x00
        /*0020*/ 	.byte	0x00, 0x00, 0x00, 0x00


//--------------------- .nv.info.shr_oob          --------------------------
	.section	.nv.info.shr_oob,"",@"SHT_CUDA_INFO"
	.sectionflags	@""
	.align	4


	//----- nvinfo : EIATTR_CUDA_API_VERSION
	.align		4
        /*0000*/ 	.byte	0x04, 0x37
        /*0002*/ 	.short	(.L_7 - .L_6)
.L_6:
        /*0004*/ 	.word	0x00000082


	//----- nvinfo : EIATTR_KPARAM_INFO
	.align		4
.L_7:
        /*0008*/ 	.byte	0x04, 0x17
        /*000a*/ 	.short	(.L_9 - .L_8)
.L_8:
        /*000c*/ 	.word	0x00000000
        /*0010*/ 	.short	0x0001
        /*0012*/ 	.short	0x0008
        /*0014*/ 	.byte	0x00, 0xf0, 0x21, 0x00


	//----- nvinfo : EIATTR_KPARAM_INFO
	.align		4
.L_9:
        /*0018*/ 	.byte	0x04, 0x17
        /*001a*/ 	.short	(.L_11 - .L_10)
.L_10:
        /*001c*/ 	.word	0x00000000
        /*0020*/ 	.short	0x0000
        /*0022*/ 	.short	0x0000
        /*0024*/ 	.byte	0x00, 0xf0, 0x21, 0x00


	//----- nvinfo : EIATTR_SPARSE_MMA_MASK
	.align		4
.L_11:
        /*0028*/ 	.byte	0x03, 0x50
        /*002a*/ 	.short	0x0000


	//----- nvinfo : EIATTR_MAXREG_COUNT
	.align		4
        /*002c*/ 	.byte	0x03, 0x1b
        /*002e*/ 	.short	0x00ff


	//----- nvinfo : EIATTR_MERCURY_ISA_VERSION
	.align		4
        /*0030*/ 	.byte	0x03, 0x5f
        /*0032*/ 	.short	0x0101


	//----- nvinfo : EIATTR_VRC_CTA_INIT_COUNT
	.align		4
        /*0034*/ 	.byte	0x02, 0x4a
	.zero		1
	.zero		1


	//----- nvinfo : EIATTR_EXIT_INSTR_OFFSETS
	.align		4
        /*0038*/ 	.byte	0x04, 0x1c
        /*003a*/ 	.short	(.L_13 - .L_12)


	//   ....[0]....
.L_12:
        /*003c*/ 	.word	0x00000070


	//----- nvinfo : EIATTR_CBANK_PARAM_SIZE
	.align		4
.L_13:
        /*0040*/ 	.byte	0x03, 0x19
        /*0042*/ 	.short	0x0010


	//----- nvinfo : EIATTR_PARAM_CBANK
	.align		4
        /*0044*/ 	.byte	0x04, 0x0a
        /*0046*/ 	.short	(.L_15 - .L_14)
	.align		4
.L_14:
        /*0048*/ 	.word	index@(.nv.constant0.shr_oob)
        /*004c*/ 	.short	0x0380
        /*004e*/ 	.short	0x0010


	//----- nvinfo : EIATTR_SW_WAR
	.align		4
.L_15:
        /*0050*/ 	.byte	0x04, 0x36
        /*0052*/ 	.short	(.L_17 - .L_16)
.L_16:
        /*0054*/ 	.word	0x00000008
.L_17:


//--------------------- .nv.callgraph             --------------------------
	.section	.nv.callgraph,"",@"SHT_CUDA_CALLGRAPH"
	.align	4
	.sectionentsize	8
	.align		4
        /*0000*/ 	.word	0x00000000
	.align		4
        /*0004*/ 	.word	0xffffffff
	.align		4
        /*0008*/ 	.word	0x00000000
	.align		4
        /*000c*/ 	.word	0xfffffffe
	.align		4
        /*0010*/ 	.word	0x00000000
	.align		4
        /*0014*/ 	.word	0xfffffffd
	.align		4
        /*0018*/ 	.word	0x00000000
	.align		4
        /*001c*/ 	.word	0xfffffffc


//--------------------- .text.shr_oob             --------------------------
	.section	.text.shr_oob,"ax",@progbits
	.align	128
        .global         shr_oob
        .type           shr_oob,@function
        .size           shr_oob,(.L_x_1 - shr_oob)
        .other          shr_oob,@"STO_CUDA_ENTRY STV_DEFAULT"
shr_oob:
.text.shr_oob:
[----:B------:R-:W-:Y:S08]  /*0000*/  LDC R1, c[0x0][0x37c] ;  /* 0x0000df00ff017b82 */ /* 0x000ff00000000800 */
[----:B------:R-:W0:Y:S01]  /*0010*/  LDC.64 R2, c[0x0][0x380] ;  /* 0x0000e000ff027b82 */ /* 0x000e220000000a00 */
[----:B------:R-:W0:Y:S02]  /*0020*/  LDCU.64 UR4, c[0x0][0x358] ;  /* 0x00006b00ff0477ac */ /* 0x000e240008000a00 */
[----:B0-----:R-:W2:Y:S05]  /*0030*/  LD.E.S16 R2, desc[UR4][R2.64] ;  /* 0x0000000402027980 */ /* 0x001eaa000c101700 */
[----:B------:R-:W0:Y:S01]  /*0040*/  LDC.64 R4, c[0x0][0x388] ;  /* 0x0000e200ff047b82 */ /* 0x000e220000000a00 */
[----:B--2---:R-:W-:-:S05]  /*0050*/  SHF.R.S32.HI R7, RZ, 0x10, R2 ;  /* 0x00000010ff077819 */ /* 0x004fca0000011402 */
[----:B0-----:R-:W-:Y:S01]  /*0060*/  ST.E.S16 desc[UR4][R4.64], R7 ;  /* 0x0000000704007985 */ /* 0x001fe2000c101704 */
[----:B------:R-:W-:Y:S05]  /*0070*/  EXIT ;  /* 0x000000000000794d */ /* 0x000fea0003800000 */
.L_x_0:
[----:B------:R-:W-:-:S00]  /*0080*/  BRA `(.L_x_0) ;  /* 0xfffffffc00fc7947 */ /* 0x000fc0000383ffff */
[----:B------:R-:W-:-:S00]  /*0090*/  NOP ;  /* 0x0000000000007918 */ /* 0x000fc00000000000 */
        /* <DEDUP_REMOVED lines=14> */
.L_x_1:


//--------------------- .nv.shared.reserved.0     --------------------------
	.section	.nv.shared.reserved.0,"aw",@nobits
	.weak		__nv_reservedSMEM_offset_0_alias
	.size		__nv_reservedSMEM_offset_0_alias, 0, 64
	.other		__nv_reservedSMEM_offset_0_alias,@"STO_CUDA_RESERVED_SHARED STV_DEFAULT"
__nv_reservedSMEM_offset_0_alias:
	.zero		0
	.zero		64


//--------------------- .nv.constant0.shr_oob     --------------------------
	.section	.nv.constant0.shr_oob,"a",@progbits
	.sectionflags	@""
	.align	4
.nv.constant0.shr_oob:
	.zero		912


//--------------------- SYMBOLS --------------------------

	.type		.nv.reservedSmem.offset0,@object
	.size		.nv.reservedSmem.offset0,0x4
